//
// Generated by NVIDIA NVVM Compiler
//
// Compiler Build ID: CL-36424714
// Cuda compilation tools, release 13.0, V13.0.88
// Based on NVVM 20.0.0
//

.version 9.0
.target sm_100
.address_size 64

	// .globl	_Z8multiplyPjS_S_j

.visible .entry _Z8multiplyPjS_S_j(
	.param .u64 .ptr .align 1 _Z8multiplyPjS_S_j_param_0,
	.param .u64 .ptr .align 1 _Z8multiplyPjS_S_j_param_1,
	.param .u64 .ptr .align 1 _Z8multiplyPjS_S_j_param_2,
	.param .u32 _Z8multiplyPjS_S_j_param_3
)
{
	.reg .pred 	%p<2>;
	.reg .b32 	%r<9>;
	.reg .b64 	%rd<11>;

	ld.param.u64 	%rd1, [_Z8multiplyPjS_S_j_param_0];
	ld.param.u64 	%rd2, [_Z8multiplyPjS_S_j_param_1];
	ld.param.u64 	%rd3, [_Z8multiplyPjS_S_j_param_2];
	ld.param.u32 	%r2, [_Z8multiplyPjS_S_j_param_3];
	mov.u32 	%r3, %ctaid.x;
	mov.u32 	%r4, %ntid.x;
	mov.u32 	%r5, %tid.x;
	mad.lo.s32 	%r1, %r3, %r4, %r5;
	setp.ge.u32 	%p1, %r1, %r2;
	@%p1 bra 	$L__BB0_2;
	cvta.to.global.u64 	%rd4, %rd1;
	cvta.to.global.u64 	%rd5, %rd2;
	cvta.to.global.u64 	%rd6, %rd3;
	mul.wide.u32 	%rd7, %r1, 4;
	add.s64 	%rd8, %rd4, %rd7;
	ld.global.u32 	%r6, [%rd8];
	add.s64 	%rd9, %rd5, %rd7;
	ld.global.u32 	%r7, [%rd9];
	mul.lo.s32 	%r8, %r7, %r6;
	add.s64 	%rd10, %rd6, %rd7;
	st.global.u32 	[%rd10], %r8;
$L__BB0_2:
	ret;

}


// ===== COMPILED SASS (sm_100) =====

	.target	sm_100

	.elftype	@"ET_EXEC"


//--------------------- .note.nv.tkinfo           --------------------------
	.section	.note.nv.tkinfo,"",@"SHT_NOTE"
	.sectionflags	@"SHF_NOTE_NV_TKINFO"
	.tkinfo
        /*0018*/ 	.word	0x00000002
        /*0030*/ 	.string	""
        /*0030*/ 	.string	"ptxas"
        /*0030*/ 	.string	"Cuda compilation tools, release 13.0, V13.0.88"
        /*0030*/ 	.string	"Build cuda_13.0.r13.0/compiler.36424714_0"
        /*0030*/ 	.string	"-arch sm_100 -m 64 "



//--------------------- .note.nv.cuinfo           --------------------------
	.section	.note.nv.cuinfo,"",@"SHT_NOTE"
	.sectionflags	@"SHF_NOTE_NV_CUINFO"
        /*0018*/ 	.short	0x0002
        /*001a*/ 	.short	0x0064
        /*001c*/ 	.short	0x0082
	.zero		2


//--------------------- .nv.info                  --------------------------
	.section	.nv.info,"",@"SHT_CUDA_INFO"
	.align	4


	//----- nvinfo : EIATTR_REGCOUNT
	.align		4
        /*0000*/ 	.byte	0x04, 0x2f
        /*0002*/ 	.short	(.L_1 - .L_0)
	.align		4
.L_0:
        /*0004*/ 	.word	index@(_Z8multiplyPjS_S_j)
        /*0008*/ 	.word	0x0000000c


	//----- nvinfo : EIATTR_FRAME_SIZE
	.align		4
.L_1:
        /*000c*/ 	.byte	0x04, 0x11
        /*000e*/ 	.short	(.L_3 - .L_2)
	.align		4
.L_2:
        /*0010*/ 	.word	index@(_Z8multiplyPjS_S_j)
        /*0014*/ 	.word	0x00000000


	//----- nvinfo : EIATTR_MIN_STACK_SIZE
	.align		4
.L_3:
        /*0018*/ 	.byte	0x04, 0x12
        /*001a*/ 	.short	(.L_5 - .L_4)
	.align		4
.L_4:
        /*001c*/ 	.word	index@(_Z8multiplyPjS_S_j)
        /*0020*/ 	.word	0x00000000
.L_5:


//--------------------- .nv.compat                --------------------------
	.section	.nv.compat,"",@"SHT_CUDA_COMPAT_INFO"
	.align	4
        /*0000*/ 	.byte	0x02, 0x09, 0x00, 0x00, 0x02, 0x02, 0x01, 0x00, 0x02, 0x05, 0x05, 0x00, 0x03, 0x07, 0x01, 0x01
        /*0010*/ 	.byte	0x02, 0x03, 0x00, 0x00, 0x02, 0x06, 0x01, 0x00, 0x04, 0x0b, 0x08, 0x00, 0x09, 0x00, 0x00, 0x00
        /*0020*/ 	.byte	0x00, 0x00, 0x00, 0x00


//--------------------- .nv.info._Z8multiplyPjS_S_j --------------------------
	.section	.nv.info._Z8multiplyPjS_S_j,"",@"SHT_CUDA_INFO"
	.sectionflags	@""
	.align	4


	//----- nvinfo : EIATTR_CUDA_API_VERSION
	.align		4
        /*0000*/ 	.byte	0x04, 0x37
        /*0002*/ 	.short	(.L_7 - .L_6)
.L_6:
        /*0004*/ 	.word	0x00000082


	//----- nvinfo : EIATTR_KPARAM_INFO
	.align		4
.L_7:
        /*0008*/ 	.byte	0x04, 0x17
        /*000a*/ 	.short	(.L_9 - .L_8)
.L_8:
        /*000c*/ 	.word	0x00000000
        /*0010*/ 	.short	0x0003
        /*0012*/ 	.short	0x0018
        /*0014*/ 	.byte	0x00, 0xf0, 0x11, 0x00


	//----- nvinfo : EIATTR_KPARAM_INFO
	.align		4
.L_9:
        /*0018*/ 	.byte	0x04, 0x17
        /*001a*/ 	.short	(.L_11 - .L_10)
.L_10:
        /*001c*/ 	.word	0x00000000
        /*0020*/ 	.short	0x0002
        /*0022*/ 	.short	0x0010
        /*0024*/ 	.byte	0x00, 0xf5, 0x21, 0x00


	//----- nvinfo : EIATTR_KPARAM_INFO
	.align		4
.L_11:
        /*0028*/ 	.byte	0x04, 0x17
        /*002a*/ 	.short	(.L_13 - .L_12)
.L_12:
        /*002c*/ 	.word	0x00000000
        /*0030*/ 	.short	0x0001
        /*0032*/ 	.short	0x0008
        /*0034*/ 	.byte	0x00, 0xf5, 0x21, 0x00


	//----- nvinfo : EIATTR_KPARAM_INFO
	.align		4
.L_13:
        /*0038*/ 	.byte	0x04, 0x17
        /*003a*/ 	.short	(.L_15 - .L_14)
.L_14:
        /*003c*/ 	.word	0x00000000
        /*0040*/ 	.short	0x0000
        /*0042*/ 	.short	0x0000
        /*0044*/ 	.byte	0x00, 0xf5, 0x21, 0x00


	//----- nvinfo : EIATTR_SPARSE_MMA_MASK
	.align		4
.L_15:
        /*0048*/ 	.byte	0x03, 0x50
        /*004a*/ 	.short	0x0000


	//----- nvinfo : EIATTR_MAXREG_COUNT
	.align		4
        /*004c*/ 	.byte	0x03, 0x1b
        /*004e*/ 	.short	0x00ff


	//----- nvinfo : EIATTR_MERCURY_ISA_VERSION
	.align		4
        /*0050*/ 	.byte	0x03, 0x5f
        /*0052*/ 	.short	0x0101


	//----- nvinfo : EIATTR_VRC_CTA_INIT_COUNT
	.align		4
        /*0054*/ 	.byte	0x02, 0x4a
	.zero		1
	.zero		1


	//----- nvinfo : EIATTR_EXIT_INSTR_OFFSETS
	.align		4
        /*0058*/ 	.byte	0x04, 0x1c
        /*005a*/ 	.short	(.L_17 - .L_16)


	//   ....[0]....
.L_16:
        /*005c*/ 	.word	0x00000070


	//   ....[1]....
        /*0060*/ 	.word	0x00000130


	//----- nvinfo : EIATTR_CBANK_PARAM_SIZE
	.align		4
.L_17:
        /*0064*/ 	.byte	0x03, 0x19
        /*0066*/ 	.short	0x001c


	//----- nvinfo : EIATTR_PARAM_CBANK
	.align		4
        /*0068*/ 	.byte	0x04, 0x0a
        /*006a*/ 	.short	(.L_19 - .L_18)
	.align		4
.L_18:
        /*006c*/ 	.word	index@(.nv.constant0._Z8multiplyPjS_S_j)
        /*0070*/ 	.short	0x0380
        /*0072*/ 	.short	0x001c


	//----- nvinfo : EIATTR_SW_WAR
	.align		4
.L_19:
        /*0074*/ 	.byte	0x04, 0x36
        /*0076*/ 	.short	(.L_21 - .L_20)
.L_20:
        /*0078*/ 	.word	0x00000008
.L_21:


//--------------------- .nv.callgraph             --------------------------
	.section	.nv.callgraph,"",@"SHT_CUDA_CALLGRAPH"
	.align	4
	.sectionentsize	8
	.align		4
        /*0000*/ 	.word	0x00000000
	.align		4
        /*0004*/ 	.word	0xffffffff
	.align		4
        /*0008*/ 	.word	0x00000000
	.align		4
        /*000c*/ 	.word	0xfffffffe
	.align		4
        /*0010*/ 	.word	0x00000000
	.align		4
        /*0014*/ 	.word	0xfffffffd
	.align		4
        /*0018*/ 	.word	0x00000000
	.align		4
        /*001c*/ 	.word	0xfffffffc


//--------------------- .text._Z8multiplyPjS_S_j  --------------------------
	.section	.text._Z8multiplyPjS_S_j,"ax",@progbits
	.align	128
        .global         _Z8multiplyPjS_S_j
        .type           _Z8multiplyPjS_S_j,@function
        .size           _Z8multiplyPjS_S_j,(.L_x_1 - _Z8multiplyPjS_S_j)
        .other          _Z8multiplyPjS_S_j,@"STO_CUDA_ENTRY STV_DEFAULT"
_Z8multiplyPjS_S_j:
.text._Z8multiplyPjS_S_j:
[----:B------:R-:W-:Y:S01]  /*0000*/  LDC R1, c[0x0][0x37c] ;  /* 0x0000df00ff017b82 */ /* 0x000fe20000000800 */
[----:B------:R-:W0:Y:S07]  /*0010*/  S2R R0, SR_TID.X ;  /* 0x0000000000007919 */ /* 0x000e2e0000002100 */
[----:B------:R-:W0:Y:S01]  /*0020*/  S2UR UR4, SR_CTAID.X ;  /* 0x00000000000479c3 */ /* 0x000e220000002500 */
[----:B------:R-:W1:Y:S07]  /*0030*/  LDCU UR5, c[0x0][0x398] ;  /* 0x00007300ff0577ac */ /* 0x000e6e0008000800 */
[----:B------:R-:W0:Y:S02]  /*0040*/  LDC R9, c[0x0][0x360] ;  /* 0x0000d800ff097b82 */ /* 0x000e240000000800 */
[----:B0-----:R-:W-:-:S05]  /*0050*/  IMAD R9, R9, UR4, R0 ;  /* 0x0000000409097c24 */ /* 0x001fca000f8e0200 */
[----:B-1----:R-:W-:-:S13]  /*0060*/  ISETP.GE.U32.AND P0, PT, R9, UR5, PT ;  /* 0x0000000509007c0c */ /* 0x002fda000bf06070 */
[----:B------:R-:W-:Y:S05]  /*0070*/  @P0 EXIT ;  /* 0x000000000000094d */ /* 0x000fea0003800000 */
[----:B------:R-:W0:Y:S01]  /*0080*/  LDC.64 R2, c[0x0][0x380] ;  /* 0x0000e000ff027b82 */ /* 0x000e220000000a00 */
[----:B------:R-:W1:Y:S07]  /*0090*/  LDCU.64 UR4, c[0x0][0x358] ;  /* 0x00006b00ff0477ac */ /* 0x000e6e0008000a00 */
[----:B------:R-:W2:Y:S08]  /*00a0*/  LDC.64 R4, c[0x0][0x388] ;  /* 0x0000e200ff047b82 */ /* 0x000eb00000000a00 */
[----:B------:R-:W3:Y:S01]  /*00b0*/  LDC.64 R6, c[0x0][0x390] ;  /* 0x0000e400ff067b82 */ /* 0x000ee20000000a00 */
[----:B0-----:R-:W-:-:S06]  /*00c0*/  IMAD.WIDE.U32 R2, R9, 0x4, R2 ;  /* 0x0000000409027825 */ /* 0x001fcc00078e0002 */
[----:B-1----:R-:W4:Y:S01]  /*00d0*/  LDG.E R2, desc[UR4][R2.64] ;  /* 0x0000000402027981 */ /* 0x002f22000c1e1900 */
[----:B--2---:R-:W-:-:S06]  /*00e0*/  IMAD.WIDE.U32 R4, R9, 0x4, R4 ;  /* 0x0000000409047825 */ /* 0x004fcc00078e0004 */
[----:B------:R-:W4:Y:S01]  /*00f0*/  LDG.E R5, desc[UR4][R4.64] ;  /* 0x0000000404057981 */ /* 0x000f22000c1e1900 */
[----:B---3--:R-:W-:-:S04]  /*0100*/  IMAD.WIDE.U32 R6, R9, 0x4, R6 ;  /* 0x0000000409067825 */ /* 0x008fc800078e0006 */
[----:B----4-:R-:W-:-:S05]  /*0110*/  IMAD R9, R2, R5, RZ ;  /* 0x0000000502097224 */ /* 0x010fca00078e02ff */
[----:B------:R-:W-:Y:S01]  /*0120*/  STG.E desc[UR4][R6.64], R9 ;  /* 0x0000000906007986 */ /* 0x000fe2000c101904 */
[----:B------:R-:W-:Y:S05]  /*0130*/  EXIT ;  /* 0x000000000000794d */ /* 0x000fea0003800000 */
.L_x_0:
[----:B------:R-:W-:-:S00]  /*0140*/  BRA `(.L_x_0) ;  /* 0xfffffffc00fc7947 */ /* 0x000fc0000383ffff */
[----:B------:R-:W-:-:S00]  /*0150*/  NOP ;  /* 0x0000000000007918 */ /* 0x000fc00000000000 */
        /* <DEDUP_REMOVED lines=10> */
.L_x_1:


//--------------------- .nv.shared.reserved.0     --------------------------
	.section	.nv.shared.reserved.0,"aw",@nobits
	.weak		__nv_reservedSMEM_offset_0_alias
	.size		__nv_reservedSMEM_offset_0_alias, 0, 64
	.other		__nv_reservedSMEM_offset_0_alias,@"STO_CUDA_RESERVED_SHARED STV_DEFAULT"
__nv_reservedSMEM_offset_0_alias:
	.zero		0
	.zero		64


//--------------------- .nv.constant0._Z8multiplyPjS_S_j --------------------------
	.section	.nv.constant0._Z8multiplyPjS_S_j,"a",@progbits
	.sectionflags	@""
	.align	4
.nv.constant0._Z8multiplyPjS_S_j:
	.zero		924


//--------------------- SYMBOLS --------------------------

	.type		.nv.reservedSmem.offset0,@object
	.size		.nv.reservedSmem.offset0,0x4
